//
// Generated by NVIDIA NVVM Compiler
//
// Compiler Build ID: CL-36424714
// Cuda compilation tools, release 13.0, V13.0.88
// Based on NVVM 20.0.0
//

.version 9.0
.target sm_100
.address_size 64

	// .globl	_Z13reverse_arrayPfi
// _ZZ13reverse_arrayPfiE16shared_head_data has been demoted
// _ZZ13reverse_arrayPfiE16shared_tail_data has been demoted

.visible .entry _Z13reverse_arrayPfi(
	.param .u64 .ptr .align 1 _Z13reverse_arrayPfi_param_0,
	.param .u32 _Z13reverse_arrayPfi_param_1
)
{
	.reg .pred 	%p<29>;
	.reg .b32 	%r<61>;
	.reg .b32 	%f<14>;
	.reg .b64 	%rd<17>;
	// demoted variable
	.shared .align 4 .b8 _ZZ13reverse_arrayPfiE16shared_head_data[4096];
	// demoted variable
	.shared .align 4 .b8 _ZZ13reverse_arrayPfiE16shared_tail_data[4096];
	ld.param.u64 	%rd5, [_Z13reverse_arrayPfi_param_0];
	ld.param.u32 	%r32, [_Z13reverse_arrayPfi_param_1];
	cvta.to.global.u64 	%rd1, %rd5;
	mov.u32 	%r33, %ctaid.x;
	shl.b32 	%r1, %r33, 10;
	mov.u32 	%r34, %tid.x;
	or.b32  	%r60, %r34, -1024;
	shl.b32 	%r3, %r34, 2;
	mov.u32 	%r35, _ZZ13reverse_arrayPfiE16shared_head_data;
	add.s32 	%r59, %r35, %r3;
	mov.u32 	%r36, _ZZ13reverse_arrayPfiE16shared_tail_data;
	add.s32 	%r58, %r36, %r3;
	add.s32 	%r37, %r34, %r32;
	sub.s32 	%r56, %r37, %r1;
	add.s32 	%r57, %r56, -1024;
	or.b32  	%r55, %r34, %r1;
$L__BB0_1:
	mul.wide.s32 	%rd6, %r57, 4;
	add.s64 	%rd2, %rd1, %rd6;
	mul.wide.s32 	%rd7, %r55, 4;
	add.s64 	%rd3, %rd1, %rd7;
	setp.ge.s32 	%p1, %r55, %r32;
	@%p1 bra 	$L__BB0_3;
	ld.global.f32 	%f7, [%rd3];
	st.shared.f32 	[%r59], %f7;
	bra.uni 	$L__BB0_4;
$L__BB0_3:
	mov.b32 	%r38, 0;
	st.shared.u32 	[%r59], %r38;
$L__BB0_4:
	add.s32 	%r39, %r56, -1024;
	setp.ge.s32 	%p2, %r39, %r32;
	mov.f32 	%f13, 0f00000000;
	@%p2 bra 	$L__BB0_6;
	ld.global.f32 	%f13, [%rd2];
$L__BB0_6:
	st.shared.f32 	[%r58], %f13;
	add.s32 	%r15, %r60, 256;
	add.s32 	%r40, %r60, 1024;
	add.s32 	%r59, %r59, 1024;
	add.s32 	%r58, %r58, 1024;
	add.s32 	%r57, %r57, 256;
	add.s32 	%r56, %r56, 256;
	add.s32 	%r55, %r55, 256;
	setp.lt.u32 	%p3, %r40, 768;
	mov.u32 	%r60, %r15;
	@%p3 bra 	$L__BB0_1;
	bar.sync 	0;
	add.s32 	%r21, %r1, %r3;
	sub.s32 	%r41, %r32, %r1;
	sub.s32 	%r22, %r41, %r3;
	add.s32 	%r42, %r32, 1;
	shr.u32 	%r43, %r42, 31;
	add.s32 	%r44, %r42, %r43;
	shr.s32 	%r45, %r44, 1;
	setp.gt.s32 	%p4, %r21, %r45;
	@%p4 bra 	$L__BB0_24;
	shl.b32 	%r47, %r3, 2;
	sub.s32 	%r23, %r36, %r47;
	ld.shared.f32 	%f3, [%r23+4080];
	not.b32 	%r48, %r21;
	add.s32 	%r24, %r32, %r48;
	sub.s32 	%r25, %r32, %r22;
	setp.ge.s32 	%p5, %r24, %r32;
	setp.lt.s32 	%p6, %r24, 0;
	add.s32 	%r26, %r35, %r47;
	or.pred  	%p7, %p5, %p6;
	@%p7 bra 	$L__BB0_10;
	ld.shared.f32 	%f9, [%r26];
	mul.wide.u32 	%rd8, %r24, 4;
	add.s64 	%rd9, %rd1, %rd8;
	st.global.f32 	[%rd9], %f9;
$L__BB0_10:
	add.s32 	%r50, %r25, 3;
	setp.ge.s32 	%p8, %r50, %r32;
	setp.lt.s32 	%p9, %r50, 0;
	mul.wide.u32 	%rd10, %r50, 4;
	add.s64 	%rd4, %rd1, %rd10;
	or.pred  	%p10, %p8, %p9;
	@%p10 bra 	$L__BB0_12;
	st.global.f32 	[%rd4], %f3;
$L__BB0_12:
	ld.shared.f32 	%f4, [%r23+4084];
	sub.s32 	%r27, %r32, %r21;
	add.s32 	%r28, %r27, -2;
	add.s32 	%r29, %r25, 4;
	setp.ge.s32 	%p11, %r28, %r32;
	setp.lt.s32 	%p12, %r28, 0;
	or.pred  	%p13, %p11, %p12;
	@%p13 bra 	$L__BB0_14;
	ld.shared.f32 	%f10, [%r26+4];
	mul.wide.u32 	%rd11, %r28, 4;
	add.s64 	%rd12, %rd1, %rd11;
	st.global.f32 	[%rd12], %f10;
$L__BB0_14:
	add.s32 	%r52, %r29, -2;
	setp.ge.s32 	%p14, %r52, %r32;
	setp.lt.s32 	%p15, %r52, 0;
	or.pred  	%p16, %p14, %p15;
	@%p16 bra 	$L__BB0_16;
	st.global.f32 	[%rd4+-4], %f4;
$L__BB0_16:
	ld.shared.f32 	%f5, [%r23+4088];
	add.s32 	%r30, %r27, -3;
	setp.ge.s32 	%p17, %r30, %r32;
	setp.lt.s32 	%p18, %r30, 0;
	or.pred  	%p19, %p17, %p18;
	@%p19 bra 	$L__BB0_18;
	ld.shared.f32 	%f11, [%r26+8];
	mul.wide.u32 	%rd13, %r30, 4;
	add.s64 	%rd14, %rd1, %rd13;
	st.global.f32 	[%rd14], %f11;
$L__BB0_18:
	add.s32 	%r53, %r29, -3;
	setp.ge.s32 	%p20, %r53, %r32;
	setp.lt.s32 	%p21, %r53, 0;
	or.pred  	%p22, %p20, %p21;
	@%p22 bra 	$L__BB0_20;
	st.global.f32 	[%rd4+-8], %f5;
$L__BB0_20:
	ld.shared.f32 	%f6, [%r23+4092];
	add.s32 	%r31, %r27, -4;
	setp.ge.s32 	%p23, %r31, %r32;
	setp.lt.s32 	%p24, %r31, 0;
	or.pred  	%p25, %p23, %p24;
	@%p25 bra 	$L__BB0_22;
	ld.shared.f32 	%f12, [%r26+12];
	mul.wide.u32 	%rd15, %r31, 4;
	add.s64 	%rd16, %rd1, %rd15;
	st.global.f32 	[%rd16], %f12;
$L__BB0_22:
	add.s32 	%r54, %r29, -4;
	setp.ge.s32 	%p26, %r54, %r32;
	setp.lt.s32 	%p27, %r54, 0;
	or.pred  	%p28, %p26, %p27;
	@%p28 bra 	$L__BB0_24;
	st.global.f32 	[%rd4+-12], %f6;
$L__BB0_24:
	bar.sync 	0;
	ret;

}


// ===== COMPILED SASS (sm_100) =====

	.target	sm_100

	.elftype	@"ET_EXEC"


//--------------------- .note.nv.tkinfo           --------------------------
	.section	.note.nv.tkinfo,"",@"SHT_NOTE"
	.sectionflags	@"SHF_NOTE_NV_TKINFO"
	.tkinfo
        /*0018*/ 	.word	0x00000002
        /*0030*/ 	.string	""
        /*0030*/ 	.string	"ptxas"
        /*0030*/ 	.string	"Cuda compilation tools, release 13.0, V13.0.88"
        /*0030*/ 	.string	"Build cuda_13.0.r13.0/compiler.36424714_0"
        /*0030*/ 	.string	"-arch sm_100 -m 64 "



//--------------------- .note.nv.cuinfo           --------------------------
	.section	.note.nv.cuinfo,"",@"SHT_NOTE"
	.sectionflags	@"SHF_NOTE_NV_CUINFO"
        /*0018*/ 	.short	0x0002
        /*001a*/ 	.short	0x0064
        /*001c*/ 	.short	0x0082
	.zero		2


//--------------------- .nv.info                  --------------------------
	.section	.nv.info,"",@"SHT_CUDA_INFO"
	.align	4


	//----- nvinfo : EIATTR_REGCOUNT
	.align		4
        /*0000*/ 	.byte	0x04, 0x2f
        /*0002*/ 	.short	(.L_1 - .L_0)
	.align		4
.L_0:
        /*0004*/ 	.word	index@(_Z13reverse_arrayPfi)
        /*0008*/ 	.word	0x00000020


	//----- nvinfo : EIATTR_FRAME_SIZE
	.align		4
.L_1:
        /*000c*/ 	.byte	0x04, 0x11
        /*000e*/ 	.short	(.L_3 - .L_2)
	.align		4
.L_2:
        /*0010*/ 	.word	index@(_Z13reverse_arrayPfi)
        /*0014*/ 	.word	0x00000000


	//----- nvinfo : EIATTR_MIN_STACK_SIZE
	.align		4
.L_3:
        /*0018*/ 	.byte	0x04, 0x12
        /*001a*/ 	.short	(.L_5 - .L_4)
	.align		4
.L_4:
        /*001c*/ 	.word	index@(_Z13reverse_arrayPfi)
        /*0020*/ 	.word	0x00000000
.L_5:


//--------------------- .nv.compat                --------------------------
	.section	.nv.compat,"",@"SHT_CUDA_COMPAT_INFO"
	.align	4
        /*0000*/ 	.byte	0x02, 0x09, 0x00, 0x00, 0x02, 0x02, 0x01, 0x00, 0x02, 0x05, 0x05, 0x00, 0x03, 0x07, 0x01, 0x01
        /*0010*/ 	.byte	0x02, 0x03, 0x00, 0x00, 0x02, 0x06, 0x01, 0x00, 0x04, 0x0b, 0x08, 0x00, 0x09, 0x00, 0x00, 0x00
        /*0020*/ 	.byte	0x00, 0x00, 0x00, 0x00


//--------------------- .nv.info._Z13reverse_arrayPfi --------------------------
	.section	.nv.info._Z13reverse_arrayPfi,"",@"SHT_CUDA_INFO"
	.sectionflags	@""
	.align	4


	//----- nvinfo : EIATTR_CUDA_API_VERSION
	.align		4
        /*0000*/ 	.byte	0x04, 0x37
        /*0002*/ 	.short	(.L_7 - .L_6)
.L_6:
        /*0004*/ 	.word	0x00000082


	//----- nvinfo : EIATTR_KPARAM_INFO
	.align		4
.L_7:
        /*0008*/ 	.byte	0x04, 0x17
        /*000a*/ 	.short	(.L_9 - .L_8)
.L_8:
        /*000c*/ 	.word	0x00000000
        /*0010*/ 	.short	0x0001
        /*0012*/ 	.short	0x0008
        /*0014*/ 	.byte	0x00, 0xf0, 0x11, 0x00


	//----- nvinfo : EIATTR_KPARAM_INFO
	.align		4
.L_9:
        /*0018*/ 	.byte	0x04, 0x17
        /*001a*/ 	.short	(.L_11 - .L_10)
.L_10:
        /*001c*/ 	.word	0x00000000
        /*0020*/ 	.short	0x0000
        /*0022*/ 	.short	0x0000
        /*0024*/ 	.byte	0x00, 0xf5, 0x21, 0x00


	//----- nvinfo : EIATTR_SPARSE_MMA_MASK
	.align		4
.L_11:
        /*0028*/ 	.byte	0x03, 0x50
        /*002a*/ 	.short	0x0000


	//----- nvinfo : EIATTR_MAXREG_COUNT
	.align		4
        /*002c*/ 	.byte	0x03, 0x1b
        /*002e*/ 	.short	0x00ff


	//----- nvinfo : EIATTR_NUM_BARRIERS
	.align		4
        /*0030*/ 	.byte	0x02, 0x4c
        /*0032*/ 	.byte	0x01
	.zero		1


	//----- nvinfo : EIATTR_MERCURY_ISA_VERSION
	.align		4
        /*0034*/ 	.byte	0x03, 0x5f
        /*0036*/ 	.short	0x0101


	//----- nvinfo : EIATTR_VRC_CTA_INIT_COUNT
	.align		4
        /*0038*/ 	.byte	0x02, 0x4a
	.zero		1
	.zero		1


	//----- nvinfo : EIATTR_EXIT_INSTR_OFFSETS
	.align		4
        /*003c*/ 	.byte	0x04, 0x1c
        /*003e*/ 	.short	(.L_13 - .L_12)


	//   ....[0]....
.L_12:
        /*0040*/ 	.word	0x00000630


	//----- nvinfo : EIATTR_CRS_STACK_SIZE
	.align		4
.L_13:
        /*0044*/ 	.byte	0x04, 0x1e
        /*0046*/ 	.short	(.L_15 - .L_14)
.L_14:
        /*0048*/ 	.word	0x00000000


	//----- nvinfo : EIATTR_CBANK_PARAM_SIZE
	.align		4
.L_15:
        /*004c*/ 	.byte	0x03, 0x19
        /*004e*/ 	.short	0x000c


	//----- nvinfo : EIATTR_PARAM_CBANK
	.align		4
        /*0050*/ 	.byte	0x04, 0x0a
        /*0052*/ 	.short	(.L_17 - .L_16)
	.align		4
.L_16:
        /*0054*/ 	.word	index@(.nv.constant0._Z13reverse_arrayPfi)
        /*0058*/ 	.short	0x0380
        /*005a*/ 	.short	0x000c


	//----- nvinfo : EIATTR_SW_WAR
	.align		4
.L_17:
        /*005c*/ 	.byte	0x04, 0x36
        /*005e*/ 	.short	(.L_19 - .L_18)
.L_18:
        /*0060*/ 	.word	0x00000008
.L_19:


//--------------------- .nv.callgraph             --------------------------
	.section	.nv.callgraph,"",@"SHT_CUDA_CALLGRAPH"
	.align	4
	.sectionentsize	8
	.align		4
        /*0000*/ 	.word	0x00000000
	.align		4
        /*0004*/ 	.word	0xffffffff
	.align		4
        /*0008*/ 	.word	0x00000000
	.align		4
        /*000c*/ 	.word	0xfffffffe
	.align		4
        /*0010*/ 	.word	0x00000000
	.align		4
        /*0014*/ 	.word	0xfffffffd
	.align		4
        /*0018*/ 	.word	0x00000000
	.align		4
        /*001c*/ 	.word	0xfffffffc


//--------------------- .text._Z13reverse_arrayPfi --------------------------
	.section	.text._Z13reverse_arrayPfi,"ax",@progbits
	.align	128
        .global         _Z13reverse_arrayPfi
        .type           _Z13reverse_arrayPfi,@function
        .size           _Z13reverse_arrayPfi,(.L_x_5 - _Z13reverse_arrayPfi)
        .other          _Z13reverse_arrayPfi,@"STO_CUDA_ENTRY STV_DEFAULT"
_Z13reverse_arrayPfi:
.text._Z13reverse_arrayPfi:
[----:B------:R-:W-:Y:S01]  /*0000*/  LDC R1, c[0x0][0x37c] ;  /* 0x0000df00ff017b82 */ /* 0x000fe20000000800 */
[----:B------:R-:W0:Y:S07]  /*0010*/  S2R R4, SR_CgaCtaId ;  /* 0x0000000000047919 */ /* 0x000e2e0000008800 */
[----:B------:R-:W1:Y:S01]  /*0020*/  S2UR UR4, SR_CTAID.X ;  /* 0x00000000000479c3 */ /* 0x000e620000002500 */
[----:B------:R-:W-:Y:S01]  /*0030*/  MOV R9, 0x400 ;  /* 0x0000040000097802 */ /* 0x000fe20000000f00 */
[----:B------:R-:W-:Y:S01]  /*0040*/  BSSY.RECONVERGENT B0, `(.L_x_0) ;  /* 0x0000024000007945 */ /* 0x000fe20003800200 */
[----:B------:R-:W2:Y:S01]  /*0050*/  S2R R8, SR_TID.X ;  /* 0x0000000000087919 */ /* 0x000ea20000002100 */
[----:B------:R-:W3:Y:S02]  /*0060*/  LDCU.64 UR6, c[0x0][0x358] ;  /* 0x00006b00ff0677ac */ /* 0x000ee40008000a00 */
[----:B------:R-:W-:-:S02]  /*0070*/  VIADD R7, R9, 0x1000 ;  /* 0x0000100009077836 */ /* 0x000fc40000000000 */
[----:B------:R-:W2:Y:S08]  /*0080*/  LDC R5, c[0x0][0x388] ;  /* 0x0000e200ff057b82 */ /* 0x000eb00000000800 */
[----:B------:R-:W4:Y:S08]  /*0090*/  LDC R0, c[0x0][0x388] ;  /* 0x0000e200ff007b82 */ /* 0x000f300000000800 */
[----:B------:R-:W3:Y:S01]  /*00a0*/  LDC.64 R2, c[0x0][0x380] ;  /* 0x0000e000ff027b82 */ /* 0x000ee20000000a00 */
[----:B-1----:R-:W-:Y:S01]  /*00b0*/  USHF.L.U32 UR4, UR4, 0xa, URZ ;  /* 0x0000000a04047899 */ /* 0x002fe200080006ff */
[----:B0-----:R-:W-:-:S02]  /*00c0*/  LEA R9, R4, R9, 0x18 ;  /* 0x0000000904097211 */ /* 0x001fc400078ec0ff */
[----:B------:R-:W-:-:S03]  /*00d0*/  LEA R7, R4, R7, 0x18 ;  /* 0x0000000704077211 */ /* 0x000fc600078ec0ff */
[----:B--2---:R-:W-:Y:S01]  /*00e0*/  IADD3 R14, PT, PT, R5, -UR4, R8 ;  /* 0x80000004050e7c10 */ /* 0x004fe2000fffe008 */
[C---:B------:R-:W-:Y:S01]  /*00f0*/  IMAD R12, R8.reuse, 0x4, R9 ;  /* 0x00000004080c7824 */ /* 0x040fe200078e0209 */
[C---:B------:R-:W-:Y:S01]  /*0100*/  LOP3.LUT R6, R8.reuse, 0xfffffc00, RZ, 0xfc, !PT ;  /* 0xfffffc0008067812 */ /* 0x040fe200078efcff */
[C---:B------:R-:W-:Y:S01]  /*0110*/  IMAD R13, R8.reuse, 0x4, R7 ;  /* 0x00000004080d7824 */ /* 0x040fe200078e0207 */
[----:B------:R-:W-:Y:S01]  /*0120*/  LOP3.LUT R17, R8, UR4, RZ, 0xfc, !PT ;  /* 0x0000000408117c12 */ /* 0x000fe2000f8efcff */
[----:B------:R-:W-:-:S07]  /*0130*/  VIADD R15, R14, 0xfffffc00 ;  /* 0xfffffc000e0f7836 */ /* 0x000fce0000000000 */
.L_x_1:
[C---:B----4-:R-:W-:Y:S01]  /*0140*/  ISETP.GE.AND P0, PT, R17.reuse, R0, PT ;  /* 0x000000001100720c */ /* 0x050fe20003f06270 */
[----:B---3--:R-:W-:-:S04]  /*0150*/  IMAD.WIDE R10, R17, 0x4, R2 ;  /* 0x00000004110a7825 */ /* 0x008fc800078e0202 */
[----:B------:R-:W-:Y:S02]  /*0160*/  VIADD R5, R14, 0xfffffc00 ;  /* 0xfffffc000e057836 */ /* 0x000fe40000000000 */
[----:B------:R-:W-:-:S03]  /*0170*/  IMAD.MOV.U32 R16, RZ, RZ, RZ ;  /* 0x000000ffff107224 */ /* 0x000fc600078e00ff */
[----:B------:R-:W-:Y:S01]  /*0180*/  ISETP.GE.AND P1, PT, R5, R0, PT ;  /* 0x000000000500720c */ /* 0x000fe20003f26270 */
[C---:B------:R-:W-:Y:S02]  /*0190*/  IMAD.WIDE R4, R15.reuse, 0x4, R2 ;  /* 0x000000040f047825 */ /* 0x040fe400078e0202 */
[----:B------:R-:W2:Y:S10]  /*01a0*/  @!P0 LDG.E R11, desc[UR6][R10.64] ;  /* 0x000000060a0b8981 */ /* 0x000eb4000c1e1900 */
[----:B------:R-:W3:Y:S01]  /*01b0*/  @!P1 LDG.E R16, desc[UR6][R4.64] ;  /* 0x0000000604109981 */ /* 0x000ee2000c1e1900 */
[C---:B------:R-:W-:Y:S01]  /*01c0*/  VIADD R18, R6.reuse, 0x400 ;  /* 0x0000040006127836 */ /* 0x040fe20000000000 */
[----:B------:R-:W-:Y:S01]  /*01d0*/  IADD3 R15, PT, PT, R15, 0x100, RZ ;  /* 0x000001000f0f7810 */ /* 0x000fe20007ffe0ff */
[----:B------:R-:W-:-:S02]  /*01e0*/  VIADD R6, R6, 0x100 ;  /* 0x0000010006067836 */ /* 0x000fc40000000000 */
[----:B------:R-:W-:Y:S02]  /*01f0*/  VIADD R14, R14, 0x100 ;  /* 0x000001000e0e7836 */ /* 0x000fe40000000000 */
[----:B------:R-:W-:Y:S01]  /*0200*/  VIADD R17, R17, 0x100 ;  /* 0x0000010011117836 */ /* 0x000fe20000000000 */
[----:B--2---:R-:W-:Y:S04]  /*0210*/  @!P0 STS [R12], R11 ;  /* 0x0000000b0c008388 */ /* 0x004fe80000000800 */
[----:B------:R0:W-:Y:S01]  /*0220*/  @P0 STS [R12], RZ ;  /* 0x000000ff0c000388 */ /* 0x0001e20000000800 */
[----:B------:R-:W-:-:S03]  /*0230*/  ISETP.GE.U32.AND P0, PT, R18, 0x300, PT ;  /* 0x000003001200780c */ /* 0x000fc60003f06070 */
[----:B---3--:R1:W-:Y:S01]  /*0240*/  STS [R13], R16 ;  /* 0x000000100d007388 */ /* 0x0083e20000000800 */
[----:B0-----:R-:W-:Y:S02]  /*0250*/  VIADD R12, R12, 0x400 ;  /* 0x000004000c0c7836 */ /* 0x001fe40000000000 */
[----:B-1----:R-:W-:-:S07]  /*0260*/  VIADD R13, R13, 0x400 ;  /* 0x000004000d0d7836 */ /* 0x002fce0000000000 */
[----:B------:R-:W-:Y:S05]  /*0270*/  @!P0 BRA `(.L_x_1) ;  /* 0xfffffffc00b08947 */ /* 0x000fea000383ffff */
[----:B------:R-:W-:Y:S05]  /*0280*/  BSYNC.RECONVERGENT B0 ;  /* 0x0000000000007941 */ /* 0x000fea0003800200 */
.L_x_0:
[----:B------:R-:W-:Y:S01]  /*0290*/  VIADD R4, R0, 0x1 ;  /* 0x0000000100047836 */ /* 0x000fe20000000000 */
[----:B------:R-:W-:Y:S01]  /*02a0*/  LEA R5, R8, UR4, 0x2 ;  /* 0x0000000408057c11 */ /* 0x000fe2000f8e10ff */
[----:B------:R-:W-:Y:S03]  /*02b0*/  BAR.SYNC.DEFER_BLOCKING 0x0 ;  /* 0x0000000000007b1d */ /* 0x000fe60000010000 */
[----:B------:R-:W-:-:S03]  /*02c0*/  LEA.HI R4, R4, R4, RZ, 0x1 ;  /* 0x0000000404047211 */ /* 0x000fc600078f08ff */
[----:B------:R-:W-:Y:S01]  /*02d0*/  BSSY.RECONVERGENT B0, `(.L_x_2) ;  /* 0x0000034000007945 */ /* 0x000fe20003800200 */
[----:B------:R-:W-:-:S04]  /*02e0*/  SHF.R.S32.HI R4, RZ, 0x1, R4 ;  /* 0x00000001ff047819 */ /* 0x000fc80000011404 */
[----:B------:R-:W-:-:S13]  /*02f0*/  ISETP.GT.AND P0, PT, R5, R4, PT ;  /* 0x000000040500720c */ /* 0x000fda0003f04270 */
[----:B------:R-:W-:Y:S05]  /*0300*/  @P0 BRA `(.L_x_3) ;  /* 0x0000000000c00947 */ /* 0x000fea0003800000 */
[----:B------:R-:W-:Y:S01]  /*0310*/  LOP3.LUT R11, RZ, R5, RZ, 0x33, !PT ;  /* 0x00000005ff0b7212 */ /* 0x000fe200078e33ff */
[C---:B------:R-:W-:Y:S01]  /*0320*/  IMAD.IADD R5, R0.reuse, 0x1, -R5 ;  /* 0x0000000100057824 */ /* 0x040fe200078e0a05 */
[----:B------:R-:W-:Y:S01]  /*0330*/  IADD3 R17, PT, PT, R0, -UR4, RZ ;  /* 0x8000000400117c10 */ /* 0x000fe2000fffe0ff */
[C---:B------:R-:W-:Y:S01]  /*0340*/  IMAD R14, R8.reuse, 0x10, R9 ;  /* 0x00000010080e7824 */ /* 0x040fe200078e0209 */
[-C--:B------:R-:W-:Y:S01]  /*0350*/  IADD3 R19, PT, PT, R11, R0.reuse, RZ ;  /* 0x000000000b137210 */ /* 0x080fe20007ffe0ff */
[C---:B------:R-:W-:Y:S02]  /*0360*/  VIADD R15, R5.reuse, 0xfffffffe ;  /* 0xfffffffe050f7836 */ /* 0x040fe40000000000 */
[----:B------:R-:W-:Y:S01]  /*0370*/  VIADD R13, R5, 0xfffffffd ;  /* 0xfffffffd050d7836 */ /* 0x000fe20000000000 */
[----:B------:R-:W-:Y:S01]  /*0380*/  ISETP.GE.AND P6, PT, R19, RZ, PT ;  /* 0x000000ff1300720c */ /* 0x000fe20003fc6270 */
[----:B------:R-:W-:Y:S01]  /*0390*/  VIADD R9, R5, 0xfffffffc ;  /* 0xfffffffc05097836 */ /* 0x000fe20000000000 */
[----:B------:R-:W-:Y:S01]  /*03a0*/  ISETP.GE.AND P0, PT, R15, RZ, PT ;  /* 0x000000ff0f00720c */ /* 0x000fe20003f06270 */
[C---:B------:R-:W-:Y:S01]  /*03b0*/  IMAD R7, R8.reuse, -0x10, R7 ;  /* 0xfffffff008077824 */ /* 0x040fe200078e0207 */
[----:B------:R-:W-:Y:S01]  /*03c0*/  ISETP.GE.OR P6, PT, R19, R0, !P6 ;  /* 0x000000001300720c */ /* 0x000fe200077c6670 */
[----:B------:R-:W-:Y:S01]  /*03d0*/  IMAD R17, R8, -0x4, R17 ;  /* 0xfffffffc08117824 */ /* 0x000fe200078e0211 */
[----:B------:R-:W-:-:S02]  /*03e0*/  ISETP.GE.AND P1, PT, R13, RZ, PT ;  /* 0x000000ff0d00720c */ /* 0x000fc40003f26270 */
[----:B------:R-:W-:Y:S01]  /*03f0*/  ISETP.GE.AND P2, PT, R9, RZ, PT ;  /* 0x000000ff0900720c */ /* 0x000fe20003f46270 */
[----:B------:R-:W-:Y:S01]  /*0400*/  LDS.128 R4, [R7+0xff0] ;  /* 0x000ff00007047984 */ /* 0x000fe20000000c00 */
[-C--:B------:R-:W-:Y:S01]  /*0410*/  ISETP.GE.OR P0, PT, R15, R0.reuse, !P0 ;  /* 0x000000000f00720c */ /* 0x080fe20004706670 */
[----:B------:R-:W-:Y:S01]  /*0420*/  IMAD.IADD R21, R0, 0x1, -R17 ;  /* 0x0000000100157824 */ /* 0x000fe200078e0a11 */
[-C--:B------:R-:W-:Y:S02]  /*0430*/  ISETP.GE.OR P1, PT, R13, R0.reuse, !P1 ;  /* 0x000000000d00720c */ /* 0x080fe40004f26670 */
[----:B------:R-:W-:Y:S01]  /*0440*/  ISETP.GE.OR P2, PT, R9, R0, !P2 ;  /* 0x000000000900720c */ /* 0x000fe20005746670 */
[C---:B------:R-:W-:Y:S02]  /*0450*/  VIADD R25, R21.reuse, 0x3 ;  /* 0x0000000315197836 */ /* 0x040fe40000000000 */
[----:B------:R-:W0:Y:S01]  /*0460*/  @!P6 LDS R23, [R14] ;  /* 0x000000000e17e984 */ /* 0x000e220000000800 */
[----:B------:R-:W-:-:S02]  /*0470*/  VIADD R27, R21, 0x2 ;  /* 0x00000002151b7836 */ /* 0x000fc40000000000 */
[----:B------:R-:W-:Y:S01]  /*0480*/  VIADD R29, R21, 0x1 ;  /* 0x00000001151d7836 */ /* 0x000fe20000000000 */
[----:B------:R-:W-:Y:S01]  /*0490*/  ISETP.GE.AND P5, PT, R25, RZ, PT ;  /* 0x000000ff1900720c */ /* 0x000fe20003fa6270 */
[--C-:B------:R-:W-:Y:S01]  /*04a0*/  @!P6 IMAD.WIDE.U32 R16, R19, 0x4, R2.reuse ;  /* 0x000000041310e825 */ /* 0x100fe200078e0002 */
[----:B------:R-:W1:Y:S01]  /*04b0*/  @!P0 LDS R10, [R14+0x4] ;  /* 0x000004000e0a8984 */ /* 0x000e620000000800 */
[----:B------:R-:W-:Y:S02]  /*04c0*/  ISETP.GE.AND P3, PT, R27, RZ, PT ;  /* 0x000000ff1b00720c */ /* 0x000fe40003f66270 */
[----:B------:R-:W-:Y:S01]  /*04d0*/  ISETP.GE.AND P4, PT, R29, RZ, PT ;  /* 0x000000ff1d00720c */ /* 0x000fe20003f86270 */
[----:B------:R-:W2:Y:S01]  /*04e0*/  @!P1 LDS R11, [R14+0x8] ;  /* 0x000008000e0b9984 */ /* 0x000ea20000000800 */
[CC--:B------:R-:W-:Y:S01]  /*04f0*/  ISETP.GE.OR P5, PT, R25.reuse, R0.reuse, !P5 ;  /* 0x000000001900720c */ /* 0x0c0fe20006fa6670 */
[--C-:B------:R-:W-:Y:S01]  /*0500*/  IMAD.WIDE.U32 R18, R25, 0x4, R2.reuse ;  /* 0x0000000419127825 */ /* 0x100fe200078e0002 */
[-C--:B------:R-:W-:Y:S01]  /*0510*/  ISETP.GE.OR P3, PT, R27, R0.reuse, !P3 ;  /* 0x000000001b00720c */ /* 0x080fe20005f66670 */
[----:B------:R3:W4:Y:S01]  /*0520*/  @!P2 LDS R12, [R14+0xc] ;  /* 0x00000c000e0ca984 */ /* 0x0007220000000800 */
[----:B------:R-:W-:Y:S01]  /*0530*/  ISETP.GE.OR P4, PT, R29, R0, !P4 ;  /* 0x000000001d00720c */ /* 0x000fe20006786670 */
[----:B---3--:R-:W-:-:S02]  /*0540*/  @!P0 IMAD.WIDE.U32 R14, R15, 0x4, R2 ;  /* 0x000000040f0e8825 */ /* 0x008fc400078e0002 */
[----:B0-----:R0:W-:Y:S01]  /*0550*/  @!P6 STG.E desc[UR6][R16.64], R23 ;  /* 0x000000171000e986 */ /* 0x0011e2000c101906 */
[----:B------:R-:W-:-:S05]  /*0560*/  ISETP.GE.AND P6, PT, R21, RZ, PT ;  /* 0x000000ff1500720c */ /* 0x000fca0003fc6270 */
[----:B------:R0:W-:Y:S01]  /*0570*/  @!P5 STG.E desc[UR6][R18.64], R4 ;  /* 0x000000041200d986 */ /* 0x0001e2000c101906 */
[----:B------:R-:W-:Y:S01]  /*0580*/  ISETP.GE.OR P6, PT, R21, R0, !P6 ;  /* 0x000000001500720c */ /* 0x000fe200077c6670 */
[--C-:B------:R-:W-:Y:S02]  /*0590*/  @!P1 IMAD.WIDE.U32 R20, R13, 0x4, R2.reuse ;  /* 0x000000040d149825 */ /* 0x100fe400078e0002 */
[----:B-1----:R0:W-:Y:S02]  /*05a0*/  @!P0 STG.E desc[UR6][R14.64], R10 ;  /* 0x0000000a0e008986 */ /* 0x0021e4000c101906 */
[----:B------:R-:W-:Y:S02]  /*05b0*/  @!P2 IMAD.WIDE.U32 R2, R9, 0x4, R2 ;  /* 0x000000040902a825 */ /* 0x000fe400078e0002 */
[----:B------:R0:W-:Y:S04]  /*05c0*/  @!P3 STG.E desc[UR6][R18.64+-0x4], R5 ;  /* 0xfffffc051200b986 */ /* 0x0001e8000c101906 */
[----:B--2---:R0:W-:Y:S04]  /*05d0*/  @!P1 STG.E desc[UR6][R20.64], R11 ;  /* 0x0000000b14009986 */ /* 0x0041e8000c101906 */
[----:B------:R0:W-:Y:S04]  /*05e0*/  @!P4 STG.E desc[UR6][R18.64+-0x8], R6 ;  /* 0xfffff8061200c986 */ /* 0x0001e8000c101906 */
[----:B----4-:R0:W-:Y:S04]  /*05f0*/  @!P2 STG.E desc[UR6][R2.64], R12 ;  /* 0x0000000c0200a986 */ /* 0x0101e8000c101906 */
[----:B------:R0:W-:Y:S02]  /*0600*/  @!P6 STG.E desc[UR6][R18.64+-0xc], R7 ;  /* 0xfffff4071200e986 */ /* 0x0001e4000c101906 */
.L_x_3:
[----:B------:R-:W-:Y:S05]  /*0610*/  BSYNC.RECONVERGENT B0 ;  /* 0x0000000000007941 */ /* 0x000fea0003800200 */
.L_x_2:
[----:B------:R-:W-:Y:S06]  /*0620*/  BAR.SYNC.DEFER_BLOCKING 0x0 ;  /* 0x0000000000007b1d */ /* 0x000fec0000010000 */
[----:B------:R-:W-:Y:S05]  /*0630*/  EXIT ;  /* 0x000000000000794d */ /* 0x000fea0003800000 */
.L_x_4:
[----:B------:R-:W-:-:S00]  /*0640*/  BRA `(.L_x_4) ;  /* 0xfffffffc00fc7947 */ /* 0x000fc0000383ffff */
[----:B------:R-:W-:-:S00]  /*0650*/  NOP ;  /* 0x0000000000007918 */ /* 0x000fc00000000000 */
        /* <DEDUP_REMOVED lines=10> */
.L_x_5:


//--------------------- .nv.shared._Z13reverse_arrayPfi --------------------------
	.section	.nv.shared._Z13reverse_arrayPfi,"aw",@nobits
	.sectionflags	@""
	.align	4
.nv.shared._Z13reverse_arrayPfi:
	.zero		9216


//--------------------- .nv.shared.reserved.0     --------------------------
	.section	.nv.shared.reserved.0,"aw",@nobits
	.weak		__nv_reservedSMEM_offset_0_alias
	.size		__nv_reservedSMEM_offset_0_alias, 0, 64
	.other		__nv_reservedSMEM_offset_0_alias,@"STO_CUDA_RESERVED_SHARED STV_DEFAULT"
__nv_reservedSMEM_offset_0_alias:
	.zero		0
	.zero		64


//--------------------- .nv.constant0._Z13reverse_arrayPfi --------------------------
	.section	.nv.constant0._Z13reverse_arrayPfi,"a",@progbits
	.sectionflags	@""
	.align	4
.nv.constant0._Z13reverse_arrayPfi:
	.zero		908


//--------------------- SYMBOLS --------------------------

	.type		.nv.reservedSmem.offset0,@object
	.size		.nv.reservedSmem.offset0,0x4
	.type		.nv.reservedSmem.cap,@object
	.size		.nv.reservedSmem.cap,0x4
